//
// Generated by NVIDIA NVVM Compiler
//
// Compiler Build ID: CL-36424714
// Cuda compilation tools, release 13.0, V13.0.88
// Based on NVVM 20.0.0
//

.version 9.0
.target sm_100
.address_size 64

	// .globl	_Z15spmv_csr_kerneliPKiS0_PKfS2_Pf

.visible .entry _Z15spmv_csr_kerneliPKiS0_PKfS2_Pf(
	.param .u32 _Z15spmv_csr_kerneliPKiS0_PKfS2_Pf_param_0,
	.param .u64 .ptr .align 1 _Z15spmv_csr_kerneliPKiS0_PKfS2_Pf_param_1,
	.param .u64 .ptr .align 1 _Z15spmv_csr_kerneliPKiS0_PKfS2_Pf_param_2,
	.param .u64 .ptr .align 1 _Z15spmv_csr_kerneliPKiS0_PKfS2_Pf_param_3,
	.param .u64 .ptr .align 1 _Z15spmv_csr_kerneliPKiS0_PKfS2_Pf_param_4,
	.param .u64 .ptr .align 1 _Z15spmv_csr_kerneliPKiS0_PKfS2_Pf_param_5
)
{
	.reg .pred 	%p<11>;
	.reg .b32 	%r<65>;
	.reg .b32 	%f<112>;
	.reg .b64 	%rd<87>;

	ld.param.u32 	%r23, [_Z15spmv_csr_kerneliPKiS0_PKfS2_Pf_param_0];
	ld.param.u64 	%rd6, [_Z15spmv_csr_kerneliPKiS0_PKfS2_Pf_param_1];
	ld.param.u64 	%rd8, [_Z15spmv_csr_kerneliPKiS0_PKfS2_Pf_param_2];
	ld.param.u64 	%rd9, [_Z15spmv_csr_kerneliPKiS0_PKfS2_Pf_param_3];
	ld.param.u64 	%rd10, [_Z15spmv_csr_kerneliPKiS0_PKfS2_Pf_param_4];
	ld.param.u64 	%rd7, [_Z15spmv_csr_kerneliPKiS0_PKfS2_Pf_param_5];
	cvta.to.global.u64 	%rd1, %rd10;
	cvta.to.global.u64 	%rd2, %rd8;
	cvta.to.global.u64 	%rd3, %rd9;
	mov.u32 	%r24, %ctaid.x;
	mov.u32 	%r25, %ntid.x;
	mov.u32 	%r26, %tid.x;
	mad.lo.s32 	%r1, %r24, %r25, %r26;
	setp.ge.s32 	%p1, %r1, %r23;
	@%p1 bra 	$L__BB0_15;
	cvta.to.global.u64 	%rd11, %rd6;
	mul.wide.s32 	%rd12, %r1, 4;
	add.s64 	%rd13, %rd11, %rd12;
	ld.global.u32 	%r60, [%rd13];
	ld.global.u32 	%r3, [%rd13+4];
	setp.ge.s32 	%p2, %r60, %r3;
	mov.f32 	%f111, 0f00000000;
	@%p2 bra 	$L__BB0_14;
	sub.s32 	%r4, %r3, %r60;
	and.b32  	%r5, %r4, 15;
	sub.s32 	%r27, %r60, %r3;
	setp.gt.u32 	%p3, %r27, -16;
	mov.f32 	%f111, 0f00000000;
	@%p3 bra 	$L__BB0_5;
	and.b32  	%r28, %r4, -16;
	neg.s32 	%r58, %r28;
	add.s64 	%rd4, %rd3, 32;
	add.s64 	%rd5, %rd2, 32;
	mov.f32 	%f111, 0f00000000;
$L__BB0_4:
	.pragma "nounroll";
	mul.wide.s32 	%rd14, %r60, 4;
	add.s64 	%rd15, %rd4, %rd14;
	add.s64 	%rd16, %rd5, %rd14;
	ld.global.f32 	%f18, [%rd15+-32];
	ld.global.u32 	%r29, [%rd16+-32];
	mul.wide.s32 	%rd17, %r29, 4;
	add.s64 	%rd18, %rd1, %rd17;
	ld.global.f32 	%f19, [%rd18];
	fma.rn.f32 	%f20, %f18, %f19, %f111;
	ld.global.f32 	%f21, [%rd15+-28];
	ld.global.u32 	%r30, [%rd16+-28];
	mul.wide.s32 	%rd19, %r30, 4;
	add.s64 	%rd20, %rd1, %rd19;
	ld.global.f32 	%f22, [%rd20];
	fma.rn.f32 	%f23, %f21, %f22, %f20;
	ld.global.f32 	%f24, [%rd15+-24];
	ld.global.u32 	%r31, [%rd16+-24];
	mul.wide.s32 	%rd21, %r31, 4;
	add.s64 	%rd22, %rd1, %rd21;
	ld.global.f32 	%f25, [%rd22];
	fma.rn.f32 	%f26, %f24, %f25, %f23;
	ld.global.f32 	%f27, [%rd15+-20];
	ld.global.u32 	%r32, [%rd16+-20];
	mul.wide.s32 	%rd23, %r32, 4;
	add.s64 	%rd24, %rd1, %rd23;
	ld.global.f32 	%f28, [%rd24];
	fma.rn.f32 	%f29, %f27, %f28, %f26;
	ld.global.f32 	%f30, [%rd15+-16];
	ld.global.u32 	%r33, [%rd16+-16];
	mul.wide.s32 	%rd25, %r33, 4;
	add.s64 	%rd26, %rd1, %rd25;
	ld.global.f32 	%f31, [%rd26];
	fma.rn.f32 	%f32, %f30, %f31, %f29;
	ld.global.f32 	%f33, [%rd15+-12];
	ld.global.u32 	%r34, [%rd16+-12];
	mul.wide.s32 	%rd27, %r34, 4;
	add.s64 	%rd28, %rd1, %rd27;
	ld.global.f32 	%f34, [%rd28];
	fma.rn.f32 	%f35, %f33, %f34, %f32;
	ld.global.f32 	%f36, [%rd15+-8];
	ld.global.u32 	%r35, [%rd16+-8];
	mul.wide.s32 	%rd29, %r35, 4;
	add.s64 	%rd30, %rd1, %rd29;
	ld.global.f32 	%f37, [%rd30];
	fma.rn.f32 	%f38, %f36, %f37, %f35;
	ld.global.f32 	%f39, [%rd15+-4];
	ld.global.u32 	%r36, [%rd16+-4];
	mul.wide.s32 	%rd31, %r36, 4;
	add.s64 	%rd32, %rd1, %rd31;
	ld.global.f32 	%f40, [%rd32];
	fma.rn.f32 	%f41, %f39, %f40, %f38;
	ld.global.f32 	%f42, [%rd15];
	ld.global.u32 	%r37, [%rd16];
	mul.wide.s32 	%rd33, %r37, 4;
	add.s64 	%rd34, %rd1, %rd33;
	ld.global.f32 	%f43, [%rd34];
	fma.rn.f32 	%f44, %f42, %f43, %f41;
	ld.global.f32 	%f45, [%rd15+4];
	ld.global.u32 	%r38, [%rd16+4];
	mul.wide.s32 	%rd35, %r38, 4;
	add.s64 	%rd36, %rd1, %rd35;
	ld.global.f32 	%f46, [%rd36];
	fma.rn.f32 	%f47, %f45, %f46, %f44;
	ld.global.f32 	%f48, [%rd15+8];
	ld.global.u32 	%r39, [%rd16+8];
	mul.wide.s32 	%rd37, %r39, 4;
	add.s64 	%rd38, %rd1, %rd37;
	ld.global.f32 	%f49, [%rd38];
	fma.rn.f32 	%f50, %f48, %f49, %f47;
	ld.global.f32 	%f51, [%rd15+12];
	ld.global.u32 	%r40, [%rd16+12];
	mul.wide.s32 	%rd39, %r40, 4;
	add.s64 	%rd40, %rd1, %rd39;
	ld.global.f32 	%f52, [%rd40];
	fma.rn.f32 	%f53, %f51, %f52, %f50;
	ld.global.f32 	%f54, [%rd15+16];
	ld.global.u32 	%r41, [%rd16+16];
	mul.wide.s32 	%rd41, %r41, 4;
	add.s64 	%rd42, %rd1, %rd41;
	ld.global.f32 	%f55, [%rd42];
	fma.rn.f32 	%f56, %f54, %f55, %f53;
	ld.global.f32 	%f57, [%rd15+20];
	ld.global.u32 	%r42, [%rd16+20];
	mul.wide.s32 	%rd43, %r42, 4;
	add.s64 	%rd44, %rd1, %rd43;
	ld.global.f32 	%f58, [%rd44];
	fma.rn.f32 	%f59, %f57, %f58, %f56;
	ld.global.f32 	%f60, [%rd15+24];
	ld.global.u32 	%r43, [%rd16+24];
	mul.wide.s32 	%rd45, %r43, 4;
	add.s64 	%rd46, %rd1, %rd45;
	ld.global.f32 	%f61, [%rd46];
	fma.rn.f32 	%f62, %f60, %f61, %f59;
	ld.global.f32 	%f63, [%rd15+28];
	ld.global.u32 	%r44, [%rd16+28];
	mul.wide.s32 	%rd47, %r44, 4;
	add.s64 	%rd48, %rd1, %rd47;
	ld.global.f32 	%f64, [%rd48];
	fma.rn.f32 	%f111, %f63, %f64, %f62;
	add.s32 	%r60, %r60, 16;
	add.s32 	%r58, %r58, 16;
	setp.ne.s32 	%p4, %r58, 0;
	@%p4 bra 	$L__BB0_4;
$L__BB0_5:
	setp.eq.s32 	%p5, %r5, 0;
	@%p5 bra 	$L__BB0_14;
	and.b32  	%r12, %r4, 7;
	setp.lt.u32 	%p6, %r5, 8;
	@%p6 bra 	$L__BB0_8;
	mul.wide.s32 	%rd49, %r60, 4;
	add.s64 	%rd50, %rd3, %rd49;
	ld.global.f32 	%f66, [%rd50];
	add.s64 	%rd51, %rd2, %rd49;
	ld.global.u32 	%r45, [%rd51];
	mul.wide.s32 	%rd52, %r45, 4;
	add.s64 	%rd53, %rd1, %rd52;
	ld.global.f32 	%f67, [%rd53];
	fma.rn.f32 	%f68, %f66, %f67, %f111;
	ld.global.f32 	%f69, [%rd50+4];
	ld.global.u32 	%r46, [%rd51+4];
	mul.wide.s32 	%rd54, %r46, 4;
	add.s64 	%rd55, %rd1, %rd54;
	ld.global.f32 	%f70, [%rd55];
	fma.rn.f32 	%f71, %f69, %f70, %f68;
	ld.global.f32 	%f72, [%rd50+8];
	ld.global.u32 	%r47, [%rd51+8];
	mul.wide.s32 	%rd56, %r47, 4;
	add.s64 	%rd57, %rd1, %rd56;
	ld.global.f32 	%f73, [%rd57];
	fma.rn.f32 	%f74, %f72, %f73, %f71;
	ld.global.f32 	%f75, [%rd50+12];
	ld.global.u32 	%r48, [%rd51+12];
	mul.wide.s32 	%rd58, %r48, 4;
	add.s64 	%rd59, %rd1, %rd58;
	ld.global.f32 	%f76, [%rd59];
	fma.rn.f32 	%f77, %f75, %f76, %f74;
	ld.global.f32 	%f78, [%rd50+16];
	ld.global.u32 	%r49, [%rd51+16];
	mul.wide.s32 	%rd60, %r49, 4;
	add.s64 	%rd61, %rd1, %rd60;
	ld.global.f32 	%f79, [%rd61];
	fma.rn.f32 	%f80, %f78, %f79, %f77;
	ld.global.f32 	%f81, [%rd50+20];
	ld.global.u32 	%r50, [%rd51+20];
	mul.wide.s32 	%rd62, %r50, 4;
	add.s64 	%rd63, %rd1, %rd62;
	ld.global.f32 	%f82, [%rd63];
	fma.rn.f32 	%f83, %f81, %f82, %f80;
	ld.global.f32 	%f84, [%rd50+24];
	ld.global.u32 	%r51, [%rd51+24];
	mul.wide.s32 	%rd64, %r51, 4;
	add.s64 	%rd65, %rd1, %rd64;
	ld.global.f32 	%f85, [%rd65];
	fma.rn.f32 	%f86, %f84, %f85, %f83;
	ld.global.f32 	%f87, [%rd50+28];
	ld.global.u32 	%r52, [%rd51+28];
	mul.wide.s32 	%rd66, %r52, 4;
	add.s64 	%rd67, %rd1, %rd66;
	ld.global.f32 	%f88, [%rd67];
	fma.rn.f32 	%f111, %f87, %f88, %f86;
	add.s32 	%r60, %r60, 8;
$L__BB0_8:
	setp.eq.s32 	%p7, %r12, 0;
	@%p7 bra 	$L__BB0_14;
	and.b32  	%r15, %r4, 3;
	setp.lt.u32 	%p8, %r12, 4;
	@%p8 bra 	$L__BB0_11;
	mul.wide.s32 	%rd68, %r60, 4;
	add.s64 	%rd69, %rd3, %rd68;
	ld.global.f32 	%f90, [%rd69];
	add.s64 	%rd70, %rd2, %rd68;
	ld.global.u32 	%r53, [%rd70];
	mul.wide.s32 	%rd71, %r53, 4;
	add.s64 	%rd72, %rd1, %rd71;
	ld.global.f32 	%f91, [%rd72];
	fma.rn.f32 	%f92, %f90, %f91, %f111;
	ld.global.f32 	%f93, [%rd69+4];
	ld.global.u32 	%r54, [%rd70+4];
	mul.wide.s32 	%rd73, %r54, 4;
	add.s64 	%rd74, %rd1, %rd73;
	ld.global.f32 	%f94, [%rd74];
	fma.rn.f32 	%f95, %f93, %f94, %f92;
	ld.global.f32 	%f96, [%rd69+8];
	ld.global.u32 	%r55, [%rd70+8];
	mul.wide.s32 	%rd75, %r55, 4;
	add.s64 	%rd76, %rd1, %rd75;
	ld.global.f32 	%f97, [%rd76];
	fma.rn.f32 	%f98, %f96, %f97, %f95;
	ld.global.f32 	%f99, [%rd69+12];
	ld.global.u32 	%r56, [%rd70+12];
	mul.wide.s32 	%rd77, %r56, 4;
	add.s64 	%rd78, %rd1, %rd77;
	ld.global.f32 	%f100, [%rd78];
	fma.rn.f32 	%f111, %f99, %f100, %f98;
	add.s32 	%r60, %r60, 4;
$L__BB0_11:
	setp.eq.s32 	%p9, %r15, 0;
	@%p9 bra 	$L__BB0_14;
	neg.s32 	%r63, %r15;
$L__BB0_13:
	.pragma "nounroll";
	mul.wide.s32 	%rd79, %r60, 4;
	add.s64 	%rd80, %rd2, %rd79;
	add.s64 	%rd81, %rd3, %rd79;
	ld.global.f32 	%f101, [%rd81];
	ld.global.u32 	%r57, [%rd80];
	mul.wide.s32 	%rd82, %r57, 4;
	add.s64 	%rd83, %rd1, %rd82;
	ld.global.f32 	%f102, [%rd83];
	fma.rn.f32 	%f111, %f101, %f102, %f111;
	add.s32 	%r60, %r60, 1;
	add.s32 	%r63, %r63, 1;
	setp.ne.s32 	%p10, %r63, 0;
	@%p10 bra 	$L__BB0_13;
$L__BB0_14:
	cvta.to.global.u64 	%rd84, %rd7;
	add.s64 	%rd86, %rd84, %rd12;
	st.global.f32 	[%rd86], %f111;
$L__BB0_15:
	ret;

}


// ===== COMPILED SASS (sm_100) =====

	.target	sm_100

	.elftype	@"ET_EXEC"


//--------------------- .note.nv.tkinfo           --------------------------
	.section	.note.nv.tkinfo,"",@"SHT_NOTE"
	.sectionflags	@"SHF_NOTE_NV_TKINFO"
	.tkinfo
        /*0018*/ 	.word	0x00000002
        /*0030*/ 	.string	""
        /*0030*/ 	.string	"ptxas"
        /*0030*/ 	.string	"Cuda compilation tools, release 13.0, V13.0.88"
        /*0030*/ 	.string	"Build cuda_13.0.r13.0/compiler.36424714_0"
        /*0030*/ 	.string	"-arch sm_100 -m 64 "



//--------------------- .note.nv.cuinfo           --------------------------
	.section	.note.nv.cuinfo,"",@"SHT_NOTE"
	.sectionflags	@"SHF_NOTE_NV_CUINFO"
        /*0018*/ 	.short	0x0002
        /*001a*/ 	.short	0x0064
        /*001c*/ 	.short	0x0082
	.zero		2


//--------------------- .nv.info                  --------------------------
	.section	.nv.info,"",@"SHT_CUDA_INFO"
	.align	4


	//----- nvinfo : EIATTR_REGCOUNT
	.align		4
        /*0000*/ 	.byte	0x04, 0x2f
        /*0002*/ 	.short	(.L_1 - .L_0)
	.align		4
.L_0:
        /*0004*/ 	.word	index@(_Z15spmv_csr_kerneliPKiS0_PKfS2_Pf)
        /*0008*/ 	.word	0x00000020


	//----- nvinfo : EIATTR_FRAME_SIZE
	.align		4
.L_1:
        /*000c*/ 	.byte	0x04, 0x11
        /*000e*/ 	.short	(.L_3 - .L_2)
	.align		4
.L_2:
        /*0010*/ 	.word	index@(_Z15spmv_csr_kerneliPKiS0_PKfS2_Pf)
        /*0014*/ 	.word	0x00000000


	//----- nvinfo : EIATTR_MIN_STACK_SIZE
	.align		4
.L_3:
        /*0018*/ 	.byte	0x04, 0x12
        /*001a*/ 	.short	(.L_5 - .L_4)
	.align		4
.L_4:
        /*001c*/ 	.word	index@(_Z15spmv_csr_kerneliPKiS0_PKfS2_Pf)
        /*0020*/ 	.word	0x00000000
.L_5:


//--------------------- .nv.compat                --------------------------
	.section	.nv.compat,"",@"SHT_CUDA_COMPAT_INFO"
	.align	4
        /*0000*/ 	.byte	0x02, 0x09, 0x00, 0x00, 0x02, 0x02, 0x01, 0x00, 0x02, 0x05, 0x05, 0x00, 0x03, 0x07, 0x01, 0x01
        /*0010*/ 	.byte	0x02, 0x03, 0x00, 0x00, 0x02, 0x06, 0x01, 0x00, 0x04, 0x0b, 0x08, 0x00, 0x09, 0x00, 0x00, 0x00
        /*0020*/ 	.byte	0x00, 0x00, 0x00, 0x00


//--------------------- .nv.info._Z15spmv_csr_kerneliPKiS0_PKfS2_Pf --------------------------
	.section	.nv.info._Z15spmv_csr_kerneliPKiS0_PKfS2_Pf,"",@"SHT_CUDA_INFO"
	.sectionflags	@""
	.align	4


	//----- nvinfo : EIATTR_CUDA_API_VERSION
	.align		4
        /*0000*/ 	.byte	0x04, 0x37
        /*0002*/ 	.short	(.L_7 - .L_6)
.L_6:
        /*0004*/ 	.word	0x00000082


	//----- nvinfo : EIATTR_KPARAM_INFO
	.align		4
.L_7:
        /*0008*/ 	.byte	0x04, 0x17
        /*000a*/ 	.short	(.L_9 - .L_8)
.L_8:
        /*000c*/ 	.word	0x00000000
        /*0010*/ 	.short	0x0005
        /*0012*/ 	.short	0x0028
        /*0014*/ 	.byte	0x00, 0xf5, 0x21, 0x00


	//----- nvinfo : EIATTR_KPARAM_INFO
	.align		4
.L_9:
        /*0018*/ 	.byte	0x04, 0x17
        /*001a*/ 	.short	(.L_11 - .L_10)
.L_10:
        /*001c*/ 	.word	0x00000000
        /*0020*/ 	.short	0x0004
        /*0022*/ 	.short	0x0020
        /*0024*/ 	.byte	0x00, 0xf5, 0x21, 0x00


	//----- nvinfo : EIATTR_KPARAM_INFO
	.align		4
.L_11:
        /*0028*/ 	.byte	0x04, 0x17
        /*002a*/ 	.short	(.L_13 - .L_12)
.L_12:
        /*002c*/ 	.word	0x00000000
        /*0030*/ 	.short	0x0003
        /*0032*/ 	.short	0x0018
        /*0034*/ 	.byte	0x00, 0xf5, 0x21, 0x00


	//----- nvinfo : EIATTR_KPARAM_INFO
	.align		4
.L_13:
        /*0038*/ 	.byte	0x04, 0x17
        /*003a*/ 	.short	(.L_15 - .L_14)
.L_14:
        /*003c*/ 	.word	0x00000000
        /*0040*/ 	.short	0x0002
        /*0042*/ 	.short	0x0010
        /*0044*/ 	.byte	0x00, 0xf5, 0x21, 0x00


	//----- nvinfo : EIATTR_KPARAM_INFO
	.align		4
.L_15:
        /*0048*/ 	.byte	0x04, 0x17
        /*004a*/ 	.short	(.L_17 - .L_16)
.L_16:
        /*004c*/ 	.word	0x00000000
        /*0050*/ 	.short	0x0001
        /*0052*/ 	.short	0x0008
        /*0054*/ 	.byte	0x00, 0xf5, 0x21, 0x00


	//----- nvinfo : EIATTR_KPARAM_INFO
	.align		4
.L_17:
        /*0058*/ 	.byte	0x04, 0x17
        /*005a*/ 	.short	(.L_19 - .L_18)
.L_18:
        /*005c*/ 	.word	0x00000000
        /*0060*/ 	.short	0x0000
        /*0062*/ 	.short	0x0000
        /*0064*/ 	.byte	0x00, 0xf0, 0x11, 0x00


	//----- nvinfo : EIATTR_SPARSE_MMA_MASK
	.align		4
.L_19:
        /*0068*/ 	.byte	0x03, 0x50
        /*006a*/ 	.short	0x0000


	//----- nvinfo : EIATTR_MAXREG_COUNT
	.align		4
        /*006c*/ 	.byte	0x03, 0x1b
        /*006e*/ 	.short	0x00ff


	//----- nvinfo : EIATTR_MERCURY_ISA_VERSION
	.align		4
        /*0070*/ 	.byte	0x03, 0x5f
        /*0072*/ 	.short	0x0101


	//----- nvinfo : EIATTR_VRC_CTA_INIT_COUNT
	.align		4
        /*0074*/ 	.byte	0x02, 0x4a
	.zero		1
	.zero		1


	//----- nvinfo : EIATTR_EXIT_INSTR_OFFSETS
	.align		4
        /*0078*/ 	.byte	0x04, 0x1c
        /*007a*/ 	.short	(.L_21 - .L_20)


	//   ....[0]....
.L_20:
        /*007c*/ 	.word	0x00000070


	//   ....[1]....
        /*0080*/ 	.word	0x00000e50


	//----- nvinfo : EIATTR_CRS_STACK_SIZE
	.align		4
.L_21:
        /*0084*/ 	.byte	0x04, 0x1e
        /*0086*/ 	.short	(.L_23 - .L_22)
.L_22:
        /*0088*/ 	.word	0x00000000


	//----- nvinfo : EIATTR_CBANK_PARAM_SIZE
	.align		4
.L_23:
        /*008c*/ 	.byte	0x03, 0x19
        /*008e*/ 	.short	0x0030


	//----- nvinfo : EIATTR_PARAM_CBANK
	.align		4
        /*0090*/ 	.byte	0x04, 0x0a
        /*0092*/ 	.short	(.L_25 - .L_24)
	.align		4
.L_24:
        /*0094*/ 	.word	index@(.nv.constant0._Z15spmv_csr_kerneliPKiS0_PKfS2_Pf)
        /*0098*/ 	.short	0x0380
        /*009a*/ 	.short	0x0030


	//----- nvinfo : EIATTR_SW_WAR
	.align		4
.L_25:
        /*009c*/ 	.byte	0x04, 0x36
        /*009e*/ 	.short	(.L_27 - .L_26)
.L_26:
        /*00a0*/ 	.word	0x00000008
.L_27:


//--------------------- .nv.callgraph             --------------------------
	.section	.nv.callgraph,"",@"SHT_CUDA_CALLGRAPH"
	.align	4
	.sectionentsize	8
	.align		4
        /*0000*/ 	.word	0x00000000
	.align		4
        /*0004*/ 	.word	0xffffffff
	.align		4
        /*0008*/ 	.word	0x00000000
	.align		4
        /*000c*/ 	.word	0xfffffffe
	.align		4
        /*0010*/ 	.word	0x00000000
	.align		4
        /*0014*/ 	.word	0xfffffffd
	.align		4
        /*0018*/ 	.word	0x00000000
	.align		4
        /*001c*/ 	.word	0xfffffffc


//--------------------- .text._Z15spmv_csr_kerneliPKiS0_PKfS2_Pf --------------------------
	.section	.text._Z15spmv_csr_kerneliPKiS0_PKfS2_Pf,"ax",@progbits
	.align	128
        .global         _Z15spmv_csr_kerneliPKiS0_PKfS2_Pf
        .type           _Z15spmv_csr_kerneliPKiS0_PKfS2_Pf,@function
        .size           _Z15spmv_csr_kerneliPKiS0_PKfS2_Pf,(.L_x_11 - _Z15spmv_csr_kerneliPKiS0_PKfS2_Pf)
        .other          _Z15spmv_csr_kerneliPKiS0_PKfS2_Pf,@"STO_CUDA_ENTRY STV_DEFAULT"
_Z15spmv_csr_kerneliPKiS0_PKfS2_Pf:
.text._Z15spmv_csr_kerneliPKiS0_PKfS2_Pf:
[----:B------:R-:W-:Y:S01]  /*0000*/  LDC R1, c[0x0][0x37c] ;  /* 0x0000df00ff017b82 */ /* 0x000fe20000000800 */
[----:B------:R-:W0:Y:S07]  /*0010*/  S2R R3, SR_TID.X ;  /* 0x0000000000037919 */ /* 0x000e2e0000002100 */
[----:B------:R-:W0:Y:S01]  /*0020*/  S2UR UR4, SR_CTAID.X ;  /* 0x00000000000479c3 */ /* 0x000e220000002500 */
[----:B------:R-:W1:Y:S07]  /*0030*/  LDCU UR5, c[0x0][0x380] ;  /* 0x00007000ff0577ac */ /* 0x000e6e0008000800 */
[----:B------:R-:W0:Y:S02]  /*0040*/  LDC R0, c[0x0][0x360] ;  /* 0x0000d800ff007b82 */ /* 0x000e240000000800 */
[----:B0-----:R-:W-:-:S05]  /*0050*/  IMAD R0, R0, UR4, R3 ;  /* 0x0000000400007c24 */ /* 0x001fca000f8e0203 */
[----:B-1----:R-:W-:-:S13]  /*0060*/  ISETP.GE.AND P0, PT, R0, UR5, PT ;  /* 0x0000000500007c0c */ /* 0x002fda000bf06270 */
[----:B------:R-:W-:Y:S05]  /*0070*/  @P0 EXIT ;  /* 0x000000000000094d */ /* 0x000fea0003800000 */
[----:B------:R-:W0:Y:S01]  /*0080*/  LDC.64 R2, c[0x0][0x388] ;  /* 0x0000e200ff027b82 */ /* 0x000e220000000a00 */
[----:B------:R-:W1:Y:S01]  /*0090*/  LDCU.64 UR4, c[0x0][0x358] ;  /* 0x00006b00ff0477ac */ /* 0x000e620008000a00 */
[----:B0-----:R-:W-:-:S05]  /*00a0*/  IMAD.WIDE R2, R0, 0x4, R2 ;  /* 0x0000000400027825 */ /* 0x001fca00078e0202 */
[----:B-1----:R-:W2:Y:S04]  /*00b0*/  LDG.E R4, desc[UR4][R2.64] ;  /* 0x0000000402047981 */ /* 0x002ea8000c1e1900 */
[----:B------:R-:W2:Y:S01]  /*00c0*/  LDG.E R8, desc[UR4][R2.64+0x4] ;  /* 0x0000040402087981 */ /* 0x000ea2000c1e1900 */
[----:B------:R-:W-:Y:S01]  /*00d0*/  BSSY.RECONVERGENT B0, `(.L_x_0) ;  /* 0x00000d4000007945 */ /* 0x000fe20003800200 */
[----:B------:R-:W-:Y:S01]  /*00e0*/  HFMA2 R6, -RZ, RZ, 0, 0 ;  /* 0x00000000ff067431 */ /* 0x000fe200000001ff */
[----:B--2---:R-:W-:-:S13]  /*00f0*/  ISETP.GE.AND P0, PT, R4, R8, PT ;  /* 0x000000080400720c */ /* 0x004fda0003f06270 */
[----:B------:R-:W-:Y:S05]  /*0100*/  @P0 BRA `(.L_x_1) ;  /* 0x0000000c00400947 */ /* 0x000fea0003800000 */
[----:B------:R-:W-:Y:S01]  /*0110*/  MOV R3, R4 ;  /* 0x0000000400037202 */ /* 0x000fe20000000f00 */
[----:B------:R-:W-:Y:S01]  /*0120*/  BSSY.RECONVERGENT B1, `(.L_x_2) ;  /* 0x0000068000017945 */ /* 0x000fe20003800200 */
[----:B------:R-:W-:Y:S02]  /*0130*/  MOV R6, RZ ;  /* 0x000000ff00067202 */ /* 0x000fe40000000f00 */
[CC--:B------:R-:W-:Y:S02]  /*0140*/  IADD3 R4, PT, PT, R8.reuse, -R3.reuse, RZ ;  /* 0x8000000308047210 */ /* 0x0c0fe40007ffe0ff */
[----:B------:R-:W-:Y:S02]  /*0150*/  IADD3 R8, PT, PT, -R8, R3, RZ ;  /* 0x0000000308087210 */ /* 0x000fe40007ffe1ff */
[----:B------:R-:W-:Y:S02]  /*0160*/  LOP3.LUT R5, R4, 0xf, RZ, 0xc0, !PT ;  /* 0x0000000f04057812 */ /* 0x000fe400078ec0ff */
[----:B------:R-:W-:-:S02]  /*0170*/  ISETP.GT.U32.AND P1, PT, R8, -0x10, PT ;  /* 0xfffffff00800780c */ /* 0x000fc40003f24070 */
[----:B------:R-:W-:-:S11]  /*0180*/  ISETP.NE.AND P0, PT, R5, RZ, PT ;  /* 0x000000ff0500720c */ /* 0x000fd60003f05270 */
[----:B------:R-:W-:Y:S05]  /*0190*/  @P1 BRA `(.L_x_3) ;  /* 0x0000000400801947 */ /* 0x000fea0003800000 */
[----:B------:R-:W0:Y:S01]  /*01a0*/  LDC.64 R12, c[0x0][0x390] ;  /* 0x0000e400ff0c7b82 */ /* 0x000e220000000a00 */
[----:B------:R-:W-:Y:S02]  /*01b0*/  LOP3.LUT R2, R4, 0xfffffff0, RZ, 0xc0, !PT ;  /* 0xfffffff004027812 */ /* 0x000fe400078ec0ff */
[----:B------:R-:W-:Y:S02]  /*01c0*/  MOV R6, RZ ;  /* 0x000000ff00067202 */ /* 0x000fe40000000f00 */
[----:B------:R-:W-:-:S03]  /*01d0*/  IADD3 R2, PT, PT, -R2, RZ, RZ ;  /* 0x000000ff02027210 */ /* 0x000fc60007ffe1ff */
[----:B------:R-:W1:Y:S01]  /*01e0*/  LDC.64 R14, c[0x0][0x398] ;  /* 0x0000e600ff0e7b82 */ /* 0x000e620000000a00 */
[----:B0-----:R-:W-:-:S04]  /*01f0*/  IADD3 R12, P2, PT, R12, 0x20, RZ ;  /* 0x000000200c0c7810 */ /* 0x001fc80007f5e0ff */
[----:B------:R-:W-:Y:S02]  /*0200*/  IADD3.X R13, PT, PT, RZ, R13, RZ, P2, !PT ;  /* 0x0000000dff0d7210 */ /* 0x000fe400017fe4ff */
[----:B-1----:R-:W-:-:S04]  /*0210*/  IADD3 R14, P1, PT, R14, 0x20, RZ ;  /* 0x000000200e0e7810 */ /* 0x002fc80007f3e0ff */
[----:B------:R-:W-:-:S09]  /*0220*/  IADD3.X R15, PT, PT, RZ, R15, RZ, P1, !PT ;  /* 0x0000000fff0f7210 */ /* 0x000fd20000ffe4ff */
.L_x_4:
[C---:B------:R-:W-:Y:S01]  /*0230*/  IMAD.WIDE R20, R3.reuse, 0x4, R12 ;  /* 0x0000000403147825 */ /* 0x040fe200078e020c */
[----:B------:R-:W0:Y:S04]  /*0240*/  LDC.64 R16, c[0x0][0x3a0] ;  /* 0x0000e800ff107b82 */ /* 0x000e280000000a00 */
[----:B------:R-:W0:Y:S04]  /*0250*/  LDG.E R11, desc[UR4][R20.64+-0x20] ;  /* 0xffffe004140b7981 */ /* 0x000e28000c1e1900 */
[----:B------:R-:W2:Y:S04]  /*0260*/  LDG.E R23, desc[UR4][R20.64+-0x1c] ;  /* 0xffffe40414177981 */ /* 0x000ea8000c1e1900 */
[----:B------:R-:W3:Y:S01]  /*0270*/  LDG.E R9, desc[UR4][R20.64+-0x18] ;  /* 0xffffe80414097981 */ /* 0x000ee2000c1e1900 */
[----:B------:R-:W-:-:S03]  /*0280*/  IMAD.WIDE R26, R3, 0x4, R14 ;  /* 0x00000004031a7825 */ /* 0x000fc600078e020e */
[----:B------:R-:W4:Y:S04]  /*0290*/  LDG.E R25, desc[UR4][R20.64+-0x14] ;  /* 0xffffec0414197981 */ /* 0x000f28000c1e1900 */
[----:B------:R-:W5:Y:S04]  /*02a0*/  LDG.E R19, desc[UR4][R26.64+-0x20] ;  /* 0xffffe0041a137981 */ /* 0x000f68000c1e1900 */
[----:B------:R-:W5:Y:S04]  /*02b0*/  LDG.E R18, desc[UR4][R26.64+-0x1c] ;  /* 0xffffe4041a127981 */ /* 0x000f68000c1e1900 */
[----:B------:R-:W5:Y:S01]  /*02c0*/  LDG.E R29, desc[UR4][R20.64+-0x10] ;  /* 0xfffff004141d7981 */ /* 0x000f62000c1e1900 */
[----:B0-----:R-:W-:-:S06]  /*02d0*/  IMAD.WIDE R10, R11, 0x4, R16 ;  /* 0x000000040b0a7825 */ /* 0x001fcc00078e0210 */
[----:B------:R-:W5:Y:S01]  /*02e0*/  LDG.E R10, desc[UR4][R10.64] ;  /* 0x000000040a0a7981 */ /* 0x000f62000c1e1900 */
[----:B--2---:R-:W-:-:S05]  /*02f0*/  IMAD.WIDE R22, R23, 0x4, R16 ;  /* 0x0000000417167825 */ /* 0x004fca00078e0210 */
[----:B------:R-:W2:Y:S01]  /*0300*/  LDG.E R7, desc[UR4][R22.64] ;  /* 0x0000000416077981 */ /* 0x000ea2000c1e1900 */
[----:B---3--:R-:W-:-:S03]  /*0310*/  IMAD.WIDE R8, R9, 0x4, R16 ;  /* 0x0000000409087825 */ /* 0x008fc600078e0210 */
[----:B------:R-:W3:Y:S01]  /*0320*/  LDG.E R11, desc[UR4][R26.64+-0x18] ;  /* 0xffffe8041a0b7981 */ /* 0x000ee2000c1e1900 */
[----:B----4-:R-:W-:-:S03]  /*0330*/  IMAD.WIDE R24, R25, 0x4, R16 ;  /* 0x0000000419187825 */ /* 0x010fc600078e0210 */
[----:B------:R-:W3:Y:S04]  /*0340*/  LDG.E R8, desc[UR4][R8.64] ;  /* 0x0000000408087981 */ /* 0x000ee8000c1e1900 */
[----:B------:R-:W4:Y:S04]  /*0350*/  LDG.E R23, desc[UR4][R20.64+-0xc] ;  /* 0xfffff40414177981 */ /* 0x000f28000c1e1900 */
[----:B------:R-:W4:Y:S01]  /*0360*/  LDG.E R9, desc[UR4][R20.64+-0x8] ;  /* 0xfffff80414097981 */ /* 0x000f22000c1e1900 */
[----:B-----5:R-:W-:-:S03]  /*0370*/  FFMA R28, R19, R10, R6 ;  /* 0x0000000a131c7223 */ /* 0x020fc60000000006 */
[----:B------:R-:W5:Y:S04]  /*0380*/  LDG.E R6, desc[UR4][R24.64] ;  /* 0x0000000418067981 */ /* 0x000f68000c1e1900 */
[----:B------:R-:W5:Y:S01]  /*0390*/  LDG.E R19, desc[UR4][R26.64+-0x14] ;  /* 0xffffec041a137981 */ /* 0x000f62000c1e1900 */
[----:B--2---:R-:W-:Y:S01]  /*03a0*/  FFMA R22, R18, R7, R28 ;  /* 0x0000000712167223 */ /* 0x004fe2000000001c */
[----:B------:R-:W-:Y:S02]  /*03b0*/  IMAD.WIDE R28, R29, 0x4, R16 ;  /* 0x000000041d1c7825 */ /* 0x000fe400078e0210 */
[----:B------:R-:W2:Y:S04]  /*03c0*/  LDG.E R10, desc[UR4][R20.64+-0x4] ;  /* 0xfffffc04140a7981 */ /* 0x000ea8000c1e1900 */
[----:B------:R-:W2:Y:S04]  /*03d0*/  LDG.E R29, desc[UR4][R28.64] ;  /* 0x000000041c1d7981 */ /* 0x000ea8000c1e1900 */
[----:B------:R-:W2:Y:S04]  /*03e0*/  LDG.E R18, desc[UR4][R26.64+-0x10] ;  /* 0xfffff0041a127981 */ /* 0x000ea8000c1e1900 */
[----:B------:R-:W2:Y:S01]  /*03f0*/  LDG.E R7, desc[UR4][R20.64] ;  /* 0x0000000414077981 */ /* 0x000ea2000c1e1900 */
[----:B---3--:R-:W-:Y:S01]  /*0400*/  FFMA R8, R11, R8, R22 ;  /* 0x000000080b087223 */ /* 0x008fe20000000016 */
[----:B----4-:R-:W-:-:S02]  /*0410*/  IMAD.WIDE R22, R23, 0x4, R16 ;  /* 0x0000000417167825 */ /* 0x010fc400078e0210 */
[----:B------:R-:W3:Y:S04]  /*0420*/  LDG.E R11, desc[UR4][R20.64+0x4] ;  /* 0x00000404140b7981 */ /* 0x000ee8000c1e1900 */
[----:B------:R-:W4:Y:S04]  /*0430*/  LDG.E R23, desc[UR4][R22.64] ;  /* 0x0000000416177981 */ /* 0x000f28000c1e1900 */
[----:B------:R-:W4:Y:S04]  /*0440*/  LDG.E R25, desc[UR4][R26.64+-0xc] ;  /* 0xfffff4041a197981 */ /* 0x000f28000c1e1900 */
[----:B------:R-:W4:Y:S04]  /*0450*/  LDG.E R28, desc[UR4][R26.64+-0x8] ;  /* 0xfffff8041a1c7981 */ /* 0x000f28000c1e1900 */
[----:B------:R-:W4:Y:S04]  /*0460*/  LDG.E R22, desc[UR4][R20.64+0x8] ;  /* 0x0000080414167981 */ /* 0x000f28000c1e1900 */
[----:B------:R-:W4:Y:S01]  /*0470*/  LDG.E R24, desc[UR4][R26.64+0x4] ;  /* 0x000004041a187981 */ /* 0x000f22000c1e1900 */
[----:B-----5:R-:W-:Y:S01]  /*0480*/  FFMA R6, R19, R6, R8 ;  /* 0x0000000613067223 */ /* 0x020fe20000000008 */
[----:B------:R-:W-:-:S05]  /*0490*/  IMAD.WIDE R8, R9, 0x4, R16 ;  /* 0x0000000409087825 */ /* 0x000fca00078e0210 */
[----:B------:R0:W5:Y:S01]  /*04a0*/  LDG.E R19, desc[UR4][R8.64] ;  /* 0x0000000408137981 */ /* 0x000162000c1e1900 */
[----:B--2---:R-:W-:-:S03]  /*04b0*/  FFMA R18, R18, R29, R6 ;  /* 0x0000001d12127223 */ /* 0x004fc60000000006 */
[----:B------:R-:W2:Y:S01]  /*04c0*/  LDG.E R29, desc[UR4][R20.64+0x1c] ;  /* 0x00001c04141d7981 */ /* 0x000ea2000c1e1900 */
[----:B0-----:R-:W-:-:S04]  /*04d0*/  IMAD.WIDE R8, R10, 0x4, R16 ;  /* 0x000000040a087825 */ /* 0x001fc800078e0210 */
[--C-:B------:R-:W-:Y:S02]  /*04e0*/  IMAD.WIDE R6, R7, 0x4, R16.reuse ;  /* 0x0000000407067825 */ /* 0x100fe400078e0210 */
[----:B------:R-:W2:Y:S02]  /*04f0*/  LDG.E R8, desc[UR4][R8.64] ;  /* 0x0000000408087981 */ /* 0x000ea4000c1e1900 */
[----:B---3--:R-:W-:Y:S02]  /*0500*/  IMAD.WIDE R10, R11, 0x4, R16 ;  /* 0x000000040b0a7825 */ /* 0x008fe400078e0210 */
[----:B------:R-:W3:Y:S02]  /*0510*/  LDG.E R6, desc[UR4][R6.64] ;  /* 0x0000000406067981 */ /* 0x000ee4000c1e1900 */
[----:B----4-:R-:W-:Y:S02]  /*0520*/  FFMA R23, R25, R23, R18 ;  /* 0x0000001719177223 */ /* 0x010fe40000000012 */
[----:B------:R-:W4:Y:S04]  /*0530*/  LDG.E R10, desc[UR4][R10.64] ;  /* 0x000000040a0a7981 */ /* 0x000f28000c1e1900 */
[----:B------:R-:W2:Y:S04]  /*0540*/  LDG.E R9, desc[UR4][R26.64+-0x4] ;  /* 0xfffffc041a097981 */ /* 0x000ea8000c1e1900 */
[----:B------:R-:W3:Y:S04]  /*0550*/  LDG.E R7, desc[UR4][R26.64] ;  /* 0x000000041a077981 */ /* 0x000ee8000c1e1900 */
[----:B------:R-:W4:Y:S04]  /*0560*/  LDG.E R18, desc[UR4][R20.64+0xc] ;  /* 0x00000c0414127981 */ /* 0x000f28000c1e1900 */
[----:B------:R-:W4:Y:S04]  /*0570*/  LDG.E R25, desc[UR4][R20.64+0x14] ;  /* 0x0000140414197981 */ /* 0x000f28000c1e1900 */
[----:B------:R-:W4:Y:S01]  /*0580*/  LDG.E R11, desc[UR4][R26.64+0x18] ;  /* 0x000018041a0b7981 */ /* 0x000f22000c1e1900 */
[----:B-----5:R-:W-:-:S03]  /*0590*/  FFMA R28, R28, R19, R23 ;  /* 0x000000131c1c7223 */ /* 0x020fc60000000017 */
[----:B------:R-:W5:Y:S04]  /*05a0*/  LDG.E R23, desc[UR4][R20.64+0x10] ;  /* 0x0000100414177981 */ /* 0x000f68000c1e1900 */
[----:B------:R0:W5:Y:S02]  /*05b0*/  LDG.E R19, desc[UR4][R20.64+0x18] ;  /* 0x0000180414137981 */ /* 0x000164000c1e1900 */
[----:B0-----:R-:W-:-:S04]  /*05c0*/  IMAD.WIDE R20, R22, 0x4, R16 ;  /* 0x0000000416147825 */ /* 0x001fc800078e0210 */
[----:B--2---:R-:W-:Y:S02]  /*05d0*/  FFMA R8, R9, R8, R28 ;  /* 0x0000000809087223 */ /* 0x004fe4000000001c */
[----:B------:R-:W2:Y:S02]  /*05e0*/  LDG.E R9, desc[UR4][R26.64+0x10] ;  /* 0x000010041a097981 */ /* 0x000ea4000c1e1900 */
[----:B---3--:R-:W-:Y:S02]  /*05f0*/  FFMA R7, R7, R6, R8 ;  /* 0x0000000607077223 */ /* 0x008fe40000000008 */
[----:B------:R-:W3:Y:S02]  /*0600*/  LDG.E R8, desc[UR4][R26.64+0xc] ;  /* 0x00000c041a087981 */ /* 0x000ee4000c1e1900 */
[----:B----4-:R-:W-:Y:S02]  /*0610*/  FFMA R6, R24, R10, R7 ;  /* 0x0000000a18067223 */ /* 0x010fe40000000007 */
[----:B------:R-:W4:Y:S04]  /*0620*/  LDG.E R7, desc[UR4][R26.64+0x8] ;  /* 0x000008041a077981 */ /* 0x000f28000c1e1900 */
[----:B------:R-:W2:Y:S04]  /*0630*/  LDG.E R10, desc[UR4][R26.64+0x14] ;  /* 0x000014041a0a7981 */ /* 0x000ea8000c1e1900 */
[----:B------:R-:W2:Y:S01]  /*0640*/  LDG.E R26, desc[UR4][R26.64+0x1c] ;  /* 0x00001c041a1a7981 */ /* 0x000ea2000c1e1900 */
[----:B------:R-:W-:-:S06]  /*0650*/  IMAD.WIDE R24, R25, 0x4, R16 ;  /* 0x0000000419187825 */ /* 0x000fcc00078e0210 */
[----:B------:R-:W2:Y:S04]  /*0660*/  LDG.E R25, desc[UR4][R24.64] ;  /* 0x0000000418197981 */ /* 0x000ea8000c1e1900 */
[----:B------:R0:W4:Y:S02]  /*0670*/  LDG.E R27, desc[UR4][R20.64] ;  /* 0x00000004141b7981 */ /* 0x000124000c1e1900 */
[----:B0-----:R-:W-:-:S06]  /*0680*/  IMAD.WIDE R20, R18, 0x4, R16 ;  /* 0x0000000412147825 */ /* 0x001fcc00078e0210 */
[----:B------:R-:W3:Y:S01]  /*0690*/  LDG.E R21, desc[UR4][R20.64] ;  /* 0x0000000414157981 */ /* 0x000ee2000c1e1900 */
[----:B-----5:R-:W-:-:S04]  /*06a0*/  IMAD.WIDE R22, R23, 0x4, R16 ;  /* 0x0000000417167825 */ /* 0x020fc800078e0210 */
[--C-:B------:R-:W-:Y:S02]  /*06b0*/  IMAD.WIDE R18, R19, 0x4, R16.reuse ;  /* 0x0000000413127825 */ /* 0x100fe400078e0210 */
[----:B------:R-:W2:Y:S02]  /*06c0*/  LDG.E R22, desc[UR4][R22.64] ;  /* 0x0000000416167981 */ /* 0x000ea4000c1e1900 */
[----:B------:R-:W-:Y:S02]  /*06d0*/  IMAD.WIDE R16, R29, 0x4, R16 ;  /* 0x000000041d107825 */ /* 0x000fe400078e0210 */
[----:B------:R-:W5:Y:S04]  /*06e0*/  LDG.E R18, desc[UR4][R18.64] ;  /* 0x0000000412127981 */ /* 0x000f68000c1e1900 */
[----:B------:R-:W5:Y:S01]  /*06f0*/  LDG.E R16, desc[UR4][R16.64] ;  /* 0x0000000410107981 */ /* 0x000f62000c1e1900 */
[----:B------:R-:W-:-:S04]  /*0700*/  IADD3 R2, PT, PT, R2, 0x10, RZ ;  /* 0x0000001002027810 */ /* 0x000fc80007ffe0ff */
[----:B------:R-:W-:Y:S02]  /*0710*/  ISETP.NE.AND P1, PT, R2, RZ, PT ;  /* 0x000000ff0200720c */ /* 0x000fe40003f25270 */
[----:B------:R-:W-:Y:S01]  /*0720*/  IADD3 R3, PT, PT, R3, 0x10, RZ ;  /* 0x0000001003037810 */ /* 0x000fe20007ffe0ff */
[----:B----4-:R-:W-:-:S04]  /*0730*/  FFMA R7, R7, R27, R6 ;  /* 0x0000001b07077223 */ /* 0x010fc80000000006 */
[----:B---3--:R-:W-:-:S04]  /*0740*/  FFMA R8, R8, R21, R7 ;  /* 0x0000001508087223 */ /* 0x008fc80000000007 */
[----:B--2---:R-:W-:-:S04]  /*0750*/  FFMA R9, R9, R22, R8 ;  /* 0x0000001609097223 */ /* 0x004fc80000000008 */
[----:B------:R-:W-:-:S04]  /*0760*/  FFMA R10, R10, R25, R9 ;  /* 0x000000190a0a7223 */ /* 0x000fc80000000009 */
[----:B-----5:R-:W-:-:S04]  /*0770*/  FFMA R11, R11, R18, R10 ;  /* 0x000000120b0b7223 */ /* 0x020fc8000000000a */
[----:B------:R-:W-:Y:S01]  /*0780*/  FFMA R6, R26, R16, R11 ;  /* 0x000000101a067223 */ /* 0x000fe2000000000b */
[----:B------:R-:W-:Y:S06]  /*0790*/  @P1 BRA `(.L_x_4) ;  /* 0xfffffff800a41947 */ /* 0x000fec000383ffff */
.L_x_3:
[----:B------:R-:W-:Y:S05]  /*07a0*/  BSYNC.RECONVERGENT B1 ;  /* 0x0000000000017941 */ /* 0x000fea0003800200 */
.L_x_2:
[----:B------:R-:W-:Y:S05]  /*07b0*/  @!P0 BRA `(.L_x_1) ;  /* 0x0000000400948947 */ /* 0x000fea0003800000 */
[----:B------:R-:W-:Y:S01]  /*07c0*/  ISETP.GE.U32.AND P0, PT, R5, 0x8, PT ;  /* 0x000000080500780c */ /* 0x000fe20003f06070 */
[----:B------:R-:W-:Y:S01]  /*07d0*/  BSSY.RECONVERGENT B1, `(.L_x_5) ;  /* 0x0000032000017945 */ /* 0x000fe20003800200 */
[----:B------:R-:W-:-:S04]  /*07e0*/  LOP3.LUT R24, R4, 0x7, RZ, 0xc0, !PT ;  /* 0x0000000704187812 */ /* 0x000fc800078ec0ff */
[----:B------:R-:W-:-:S07]  /*07f0*/  ISETP.NE.AND P1, PT, R24, RZ, PT ;  /* 0x000000ff1800720c */ /* 0x000fce0003f25270 */
[----:B------:R-:W-:Y:S06]  /*0800*/  @!P0 BRA `(.L_x_6) ;  /* 0x0000000000b88947 */ /* 0x000fec0003800000 */
[----:B------:R-:W0:Y:S08]  /*0810*/  LDC.64 R20, c[0x0][0x390] ;  /* 0x0000e400ff147b82 */ /* 0x000e300000000a00 */
[----:B------:R-:W1:Y:S08]  /*0820*/  LDC.64 R10, c[0x0][0x3a0] ;  /* 0x0000e800ff0a7b82 */ /* 0x000e700000000a00 */
[----:B------:R-:W2:Y:S01]  /*0830*/  LDC.64 R8, c[0x0][0x398] ;  /* 0x0000e600ff087b82 */ /* 0x000ea20000000a00 */
[----:B0-----:R-:W-:-:S05]  /*0840*/  IMAD.WIDE R20, R3, 0x4, R20 ;  /* 0x0000000403147825 */ /* 0x001fca00078e0214 */
[----:B------:R-:W1:Y:S04]  /*0850*/  LDG.E R29, desc[UR4][R20.64] ;  /* 0x00000004141d7981 */ /* 0x000e68000c1e1900 */
[----:B------:R-:W3:Y:S04]  /*0860*/  LDG.E R27, desc[UR4][R20.64+0x4] ;  /* 0x00000404141b7981 */ /* 0x000ee8000c1e1900 */
[----:B------:R-:W4:Y:S04]  /*0870*/  LDG.E R25, desc[UR4][R20.64+0x8] ;  /* 0x0000080414197981 */ /* 0x000f28000c1e1900 */
[----:B------:R-:W5:Y:S04]  /*0880*/  LDG.E R13, desc[UR4][R20.64+0xc] ;  /* 0x00000c04140d7981 */ /* 0x000f68000c1e1900 */
[----:B------:R-:W5:Y:S04]  /*0890*/  LDG.E R15, desc[UR4][R20.64+0x10] ;  /* 0x00001004140f7981 */ /* 0x000f68000c1e1900 */
[----:B------:R-:W5:Y:S04]  /*08a0*/  LDG.E R17, desc[UR4][R20.64+0x14] ;  /* 0x0000140414117981 */ /* 0x000f68000c1e1900 */
[----:B------:R-:W5:Y:S04]  /*08b0*/  LDG.E R19, desc[UR4][R20.64+0x18] ;  /* 0x0000180414137981 */ /* 0x000f68000c1e1900 */
[----:B------:R4:W5:Y:S01]  /*08c0*/  LDG.E R23, desc[UR4][R20.64+0x1c] ;  /* 0x00001c0414177981 */ /* 0x000962000c1e1900 */
[----:B--2---:R-:W-:-:S05]  /*08d0*/  IMAD.WIDE R8, R3, 0x4, R8 ;  /* 0x0000000403087825 */ /* 0x004fca00078e0208 */
[----:B------:R-:W2:Y:S04]  /*08e0*/  LDG.E R7, desc[UR4][R8.64] ;  /* 0x0000000408077981 */ /* 0x000ea8000c1e1900 */
[----:B------:R-:W2:Y:S01]  /*08f0*/  LDG.E R22, desc[UR4][R8.64+0x8] ;  /* 0x0000080408167981 */ /* 0x000ea2000c1e1900 */
[----:B-1----:R-:W-:-:S04]  /*0900*/  IMAD.WIDE R28, R29, 0x4, R10 ;  /* 0x000000041d1c7825 */ /* 0x002fc800078e020a */
[--C-:B---3--:R-:W-:Y:S01]  /*0910*/  IMAD.WIDE R26, R27, 0x4, R10.reuse ;  /* 0x000000041b1a7825 */ /* 0x108fe200078e020a */
[----:B------:R-:W2:Y:S03]  /*0920*/  LDG.E R5, desc[UR4][R28.64] ;  /* 0x000000041c057981 */ /* 0x000ea6000c1e1900 */
[--C-:B----4-:R-:W-:Y:S01]  /*0930*/  IMAD.WIDE R20, R25, 0x4, R10.reuse ;  /* 0x0000000419147825 */ /* 0x110fe200078e020a */
[----:B------:R-:W3:Y:S04]  /*0940*/  LDG.E R2, desc[UR4][R26.64] ;  /* 0x000000041a027981 */ /* 0x000ee8000c1e1900 */
[----:B------:R-:W3:Y:S01]  /*0950*/  LDG.E R25, desc[UR4][R8.64+0x4] ;  /* 0x0000040408197981 */ /* 0x000ee2000c1e1900 */
[----:B-----5:R-:W-:-:S03]  /*0960*/  IMAD.WIDE R12, R13, 0x4, R10 ;  /* 0x000000040d0c7825 */ /* 0x020fc600078e020a */
[----:B------:R-:W4:Y:S01]  /*0970*/  LDG.E R21, desc[UR4][R20.64] ;  /* 0x0000000414157981 */ /* 0x000f22000c1e1900 */
[----:B------:R-:W-:-:S03]  /*0980*/  IMAD.WIDE R14, R15, 0x4, R10 ;  /* 0x000000040f0e7825 */ /* 0x000fc600078e020a */
[----:B------:R-:W5:Y:S01]  /*0990*/  LDG.E R13, desc[UR4][R12.64] ;  /* 0x000000040c0d7981 */ /* 0x000f62000c1e1900 */
[----:B------:R-:W-:-:S03]  /*09a0*/  IMAD.WIDE R16, R17, 0x4, R10 ;  /* 0x0000000411107825 */ /* 0x000fc600078e020a */
[----:B------:R-:W5:Y:S01]  /*09b0*/  LDG.E R28, desc[UR4][R8.64+0xc] ;  /* 0x00000c04081c7981 */ /* 0x000f62000c1e1900 */
[----:B------:R-:W-:-:S03]  /*09c0*/  IMAD.WIDE R18, R19, 0x4, R10 ;  /* 0x0000000413127825 */ /* 0x000fc600078e020a */
[----:B------:R-:W5:Y:S04]  /*09d0*/  LDG.E R14, desc[UR4][R14.64] ;  /* 0x000000040e0e7981 */ /* 0x000f68000c1e1900 */
[----:B------:R-:W5:Y:S01]  /*09e0*/  LDG.E R29, desc[UR4][R8.64+0x10] ;  /* 0x00001004081d7981 */ /* 0x000f62000c1e1900 */
[----:B------:R-:W-:-:S03]  /*09f0*/  IMAD.WIDE R10, R23, 0x4, R10 ;  /* 0x00000004170a7825 */ /* 0x000fc600078e020a */
[----:B------:R-:W5:Y:S04]  /*0a00*/  LDG.E R17, desc[UR4][R16.64] ;  /* 0x0000000410117981 */ /* 0x000f68000c1e1900 */
[----:B------:R-:W5:Y:S04]  /*0a10*/  LDG.E R26, desc[UR4][R8.64+0x14] ;  /* 0x00001404081a7981 */ /* 0x000f68000c1e1900 */
[----:B------:R-:W5:Y:S04]  /*0a20*/  LDG.E R18, desc[UR4][R18.64] ;  /* 0x0000000412127981 */ /* 0x000f68000c1e1900 */
[----:B------:R-:W5:Y:S04]  /*0a30*/  LDG.E R23, desc[UR4][R8.64+0x18] ;  /* 0x0000180408177981 */ /* 0x000f68000c1e1900 */
[----:B------:R-:W5:Y:S04]  /*0a40*/  LDG.E R12, desc[UR4][R8.64+0x1c] ;  /* 0x00001c04080c7981 */ /* 0x000f68000c1e1900 */
[----:B------:R-:W5:Y:S01]  /*0a50*/  LDG.E R10, desc[UR4][R10.64] ;  /* 0x000000040a0a7981 */ /* 0x000f62000c1e1900 */
[----:B------:R-:W-:Y:S01]  /*0a60*/  IADD3 R3, PT, PT, R3, 0x8, RZ ;  /* 0x0000000803037810 */ /* 0x000fe20007ffe0ff */
[----:B--2---:R-:W-:-:S04]  /*0a70*/  FFMA R6, R7, R5, R6 ;  /* 0x0000000507067223 */ /* 0x004fc80000000006 */
[----:B---3--:R-:W-:-:S04]  /*0a80*/  FFMA R25, R25, R2, R6 ;  /* 0x0000000219197223 */ /* 0x008fc80000000006 */
[----:B----4-:R-:W-:-:S04]  /*0a90*/  FFMA R21, R22, R21, R25 ;  /* 0x0000001516157223 */ /* 0x010fc80000000019 */
[----:B-----5:R-:W-:-:S04]  /*0aa0*/  FFMA R28, R28, R13, R21 ;  /* 0x0000000d1c1c7223 */ /* 0x020fc80000000015 */
[----:B------:R-:W-:-:S04]  /*0ab0*/  FFMA R29, R29, R14, R28 ;  /* 0x0000000e1d1d7223 */ /* 0x000fc8000000001c */
[----:B------:R-:W-:-:S04]  /*0ac0*/  FFMA R26, R26, R17, R29 ;  /* 0x000000111a1a7223 */ /* 0x000fc8000000001d */
[----:B------:R-:W-:-:S04]  /*0ad0*/  FFMA R23, R23, R18, R26 ;  /* 0x0000001217177223 */ /* 0x000fc8000000001a */
[----:B------:R-:W-:-:S07]  /*0ae0*/  FFMA R6, R12, R10, R23 ;  /* 0x0000000a0c067223 */ /* 0x000fce0000000017 */
.L_x_6:
[----:B------:R-:W-:Y:S05]  /*0af0*/  BSYNC.RECONVERGENT B1 ;  /* 0x0000000000017941 */ /* 0x000fea0003800200 */
.L_x_5:
[----:B------:R-:W-:Y:S05]  /*0b00*/  @!P1 BRA `(.L_x_1) ;  /* 0x0000000000c09947 */ /* 0x000fea0003800000 */
[----:B------:R-:W-:Y:S01]  /*0b10*/  ISETP.GE.U32.AND P0, PT, R24, 0x4, PT ;  /* 0x000000041800780c */ /* 0x000fe20003f06070 */
[----:B------:R-:W-:Y:S01]  /*0b20*/  BSSY.RECONVERGENT B1, `(.L_x_7) ;  /* 0x000001e000017945 */ /* 0x000fe20003800200 */
[----:B------:R-:W-:-:S04]  /*0b30*/  LOP3.LUT R4, R4, 0x3, RZ, 0xc0, !PT ;  /* 0x0000000304047812 */ /* 0x000fc800078ec0ff */
[----:B------:R-:W-:-:S07]  /*0b40*/  ISETP.NE.AND P1, PT, R4, RZ, PT ;  /* 0x000000ff0400720c */ /* 0x000fce0003f25270 */
[----:B------:R-:W-:Y:S06]  /*0b50*/  @!P0 BRA `(.L_x_8) ;  /* 0x0000000000688947 */ /* 0x000fec0003800000 */
[----:B------:R-:W0:Y:S08]  /*0b60*/  LDC.64 R8, c[0x0][0x390] ;  /* 0x0000e400ff087b82 */ /* 0x000e300000000a00 */
[----:B------:R-:W1:Y:S01]  /*0b70*/  LDC.64 R10, c[0x0][0x398] ;  /* 0x0000e600ff0a7b82 */ /* 0x000e620000000a00 */
[----:B0-----:R-:W-:-:S07]  /*0b80*/  IMAD.WIDE R12, R3, 0x4, R8 ;  /* 0x00000004030c7825 */ /* 0x001fce00078e0208 */
[----:B------:R-:W0:Y:S01]  /*0b90*/  LDC.64 R8, c[0x0][0x3a0] ;  /* 0x0000e800ff087b82 */ /* 0x000e220000000a00 */
[----:B------:R-:W0:Y:S04]  /*0ba0*/  LDG.E R15, desc[UR4][R12.64] ;  /* 0x000000040c0f7981 */ /* 0x000e28000c1e1900 */
[----:B------:R-:W2:Y:S04]  /*0bb0*/  LDG.E R17, desc[UR4][R12.64+0x4] ;  /* 0x000004040c117981 */ /* 0x000ea8000c1e1900 */
[----:B------:R-:W3:Y:S04]  /*0bc0*/  LDG.E R19, desc[UR4][R12.64+0x8] ;  /* 0x000008040c137981 */ /* 0x000ee8000c1e1900 */
[----:B------:R-:W4:Y:S01]  /*0bd0*/  LDG.E R7, desc[UR4][R12.64+0xc] ;  /* 0x00000c040c077981 */ /* 0x000f22000c1e1900 */
[----:B-1----:R-:W-:-:S05]  /*0be0*/  IMAD.WIDE R10, R3, 0x4, R10 ;  /* 0x00000004030a7825 */ /* 0x002fca00078e020a */
[----:B------:R-:W5:Y:S04]  /*0bf0*/  LDG.E R5, desc[UR4][R10.64] ;  /* 0x000000040a057981 */ /* 0x000f68000c1e1900 */
[----:B------:R-:W5:Y:S04]  /*0c00*/  LDG.E R2, desc[UR4][R10.64+0x4] ;  /* 0x000004040a027981 */ /* 0x000f68000c1e1900 */
[----:B------:R-:W5:Y:S01]  /*0c10*/  LDG.E R13, desc[UR4][R10.64+0xc] ;  /* 0x00000c040a0d7981 */ /* 0x000f62000c1e1900 */
[----:B0-----:R-:W-:-:S04]  /*0c20*/  IMAD.WIDE R14, R15, 0x4, R8 ;  /* 0x000000040f0e7825 */ /* 0x001fc800078e0208 */
[--C-:B--2---:R-:W-:Y:S02]  /*0c30*/  IMAD.WIDE R16, R17, 0x4, R8.reuse ;  /* 0x0000000411107825 */ /* 0x104fe400078e0208 */
[----:B------:R-:W5:Y:S02]  /*0c40*/  LDG.E R14, desc[UR4][R14.64] ;  /* 0x000000040e0e7981 */ /* 0x000f64000c1e1900 */
[--C-:B---3--:R-:W-:Y:S02]  /*0c50*/  IMAD.WIDE R18, R19, 0x4, R8.reuse ;  /* 0x0000000413127825 */ /* 0x108fe400078e0208 */
[----:B------:R-:W2:Y:S02]  /*0c60*/  LDG.E R16, desc[UR4][R16.64] ;  /* 0x0000000410107981 */ /* 0x000ea4000c1e1900 */
[----:B----4-:R-:W-:Y:S02]  /*0c70*/  IMAD.WIDE R8, R7, 0x4, R8 ;  /* 0x0000000407087825 */ /* 0x010fe400078e0208 */
[----:B------:R-:W3:Y:S04]  /*0c80*/  LDG.E R18, desc[UR4][R18.64] ;  /* 0x0000000412127981 */ /* 0x000ee8000c1e1900 */
[----:B------:R-:W3:Y:S04]  /*0c90*/  LDG.E R7, desc[UR4][R10.64+0x8] ;  /* 0x000008040a077981 */ /* 0x000ee8000c1e1900 */
[----:B------:R-:W4:Y:S01]  /*0ca0*/  LDG.E R8, desc[UR4][R8.64] ;  /* 0x0000000408087981 */ /* 0x000f22000c1e1900 */
[----:B------:R-:W-:Y:S01]  /*0cb0*/  IADD3 R3, PT, PT, R3, 0x4, RZ ;  /* 0x0000000403037810 */ /* 0x000fe20007ffe0ff */
[----:B-----5:R-:W-:-:S04]  /*0cc0*/  FFMA R5, R5, R14, R6 ;  /* 0x0000000e05057223 */ /* 0x020fc80000000006 */
[----:B--2---:R-:W-:-:S04]  /*0cd0*/  FFMA R2, R2, R16, R5 ;  /* 0x0000001002027223 */ /* 0x004fc80000000005 */
[----:B---3--:R-:W-:-:S04]  /*0ce0*/  FFMA R2, R7, R18, R2 ;  /* 0x0000001207027223 */ /* 0x008fc80000000002 */
[----:B----4-:R-:W-:-:S07]  /*0cf0*/  FFMA R6, R13, R8, R2 ;  /* 0x000000080d067223 */ /* 0x010fce0000000002 */
.L_x_8:
[----:B------:R-:W-:Y:S05]  /*0d00*/  BSYNC.RECONVERGENT B1 ;  /* 0x0000000000017941 */ /* 0x000fea0003800200 */
.L_x_7:
[----:B------:R-:W-:Y:S05]  /*0d10*/  @!P1 BRA `(.L_x_1) ;  /* 0x00000000003c9947 */ /* 0x000fea0003800000 */
[----:B------:R-:W0:Y:S01]  /*0d20*/  LDC.64 R16, c[0x0][0x3a0] ;  /* 0x0000e800ff107b82 */ /* 0x000e220000000a00 */
[----:B------:R-:W-:-:S07]  /*0d30*/  IADD3 R2, PT, PT, -R4, RZ, RZ ;  /* 0x000000ff04027210 */ /* 0x000fce0007ffe1ff */
[----:B------:R-:W1:Y:S08]  /*0d40*/  LDC.64 R12, c[0x0][0x390] ;  /* 0x0000e400ff0c7b82 */ /* 0x000e700000000a00 */
[----:B------:R-:W2:Y:S02]  /*0d50*/  LDC.64 R14, c[0x0][0x398] ;  /* 0x0000e600ff0e7b82 */ /* 0x000ea40000000a00 */
.L_x_9:
[----:B-1----:R-:W-:-:S06]  /*0d60*/  IMAD.WIDE R4, R3, 0x4, R12 ;  /* 0x0000000403047825 */ /* 0x002fcc00078e020c */
[----:B------:R-:W0:Y:S01]  /*0d70*/  LDG.E R5, desc[UR4][R4.64] ;  /* 0x0000000404057981 */ /* 0x000e22000c1e1900 */
[----:B--2---:R-:W-:-:S06]  /*0d80*/  IMAD.WIDE R8, R3, 0x4, R14 ;  /* 0x0000000403087825 */ /* 0x004fcc00078e020e */
[----:B------:R-:W2:Y:S01]  /*0d90*/  LDG.E R9, desc[UR4][R8.64] ;  /* 0x0000000408097981 */ /* 0x000ea2000c1e1900 */
[----:B------:R-:W-:Y:S01]  /*0da0*/  IADD3 R2, PT, PT, R2, 0x1, RZ ;  /* 0x0000000102027810 */ /* 0x000fe20007ffe0ff */
[----:B0-----:R-:W-:-:S06]  /*0db0*/  IMAD.WIDE R10, R5, 0x4, R16 ;  /* 0x00000004050a7825 */ /* 0x001fcc00078e0210 */
[----:B------:R-:W2:Y:S01]  /*0dc0*/  LDG.E R10, desc[UR4][R10.64] ;  /* 0x000000040a0a7981 */ /* 0x000ea2000c1e1900 */
[----:B------:R-:W-:Y:S02]  /*0dd0*/  ISETP.NE.AND P0, PT, R2, RZ, PT ;  /* 0x000000ff0200720c */ /* 0x000fe40003f05270 */
[----:B------:R-:W-:Y:S01]  /*0de0*/  IADD3 R3, PT, PT, R3, 0x1, RZ ;  /* 0x0000000103037810 */ /* 0x000fe20007ffe0ff */
[----:B--2---:R-:W-:-:S10]  /*0df0*/  FFMA R6, R9, R10, R6 ;  /* 0x0000000a09067223 */ /* 0x004fd40000000006 */
[----:B------:R-:W-:Y:S05]  /*0e00*/  @P0 BRA `(.L_x_9) ;  /* 0xfffffffc00d40947 */ /* 0x000fea000383ffff */
.L_x_1:
[----:B------:R-:W-:Y:S05]  /*0e10*/  BSYNC.RECONVERGENT B0 ;  /* 0x0000000000007941 */ /* 0x000fea0003800200 */
.L_x_0:
[----:B------:R-:W0:Y:S02]  /*0e20*/  LDC.64 R2, c[0x0][0x3a8] ;  /* 0x0000ea00ff027b82 */ /* 0x000e240000000a00 */
[----:B0-----:R-:W-:-:S05]  /*0e30*/  IMAD.WIDE R2, R0, 0x4, R2 ;  /* 0x0000000400027825 */ /* 0x001fca00078e0202 */
[----:B------:R-:W-:Y:S01]  /*0e40*/  STG.E desc[UR4][R2.64], R6 ;  /* 0x0000000602007986 */ /* 0x000fe2000c101904 */
[----:B------:R-:W-:Y:S05]  /*0e50*/  EXIT ;  /* 0x000000000000794d */ /* 0x000fea0003800000 */
.L_x_10:
[----:B------:R-:W-:-:S00]  /*0e60*/  BRA `(.L_x_10) ;  /* 0xfffffffc00fc7947 */ /* 0x000fc0000383ffff */
[----:B------:R-:W-:-:S00]  /*0e70*/  NOP ;  /* 0x0000000000007918 */ /* 0x000fc00000000000 */
        /* <DEDUP_REMOVED lines=8> */
.L_x_11:


//--------------------- .nv.shared.reserved.0     --------------------------
	.section	.nv.shared.reserved.0,"aw",@nobits
	.weak		__nv_reservedSMEM_offset_0_alias
	.size		__nv_reservedSMEM_offset_0_alias, 0, 64
	.other		__nv_reservedSMEM_offset_0_alias,@"STO_CUDA_RESERVED_SHARED STV_DEFAULT"
__nv_reservedSMEM_offset_0_alias:
	.zero		0
	.zero		64


//--------------------- .nv.constant0._Z15spmv_csr_kerneliPKiS0_PKfS2_Pf --------------------------
	.section	.nv.constant0._Z15spmv_csr_kerneliPKiS0_PKfS2_Pf,"a",@progbits
	.sectionflags	@""
	.align	4
.nv.constant0._Z15spmv_csr_kerneliPKiS0_PKfS2_Pf:
	.zero		944


//--------------------- SYMBOLS --------------------------

	.type		.nv.reservedSmem.offset0,@object
	.size		.nv.reservedSmem.offset0,0x4
